//
// Generated by NVIDIA NVVM Compiler
//
// Compiler Build ID: CL-36424714
// Cuda compilation tools, release 13.0, V13.0.88
// Based on NVVM 20.0.0
//

.version 9.0
.target sm_100
.address_size 64

	// .globl	_Z15factorialKerneli
.extern .func  (.param .b32 func_retval0) vprintf
(
	.param .b64 vprintf_param_0,
	.param .b64 vprintf_param_1
)
;
.global .align 1 .b8 $str[13] = {112, 114, 105, 110, 116, 32, 104, 101, 114, 101, 32, 10};

.visible .entry _Z15factorialKerneli(
	.param .u32 _Z15factorialKerneli_param_0
)
{
	.reg .b32 	%r<3>;
	.reg .b64 	%rd<3>;

	mov.u64 	%rd1, $str;
	cvta.global.u64 	%rd2, %rd1;
	{ // callseq 0, 0
	.param .b64 param0;
	st.param.b64 	[param0], %rd2;
	.param .b64 param1;
	st.param.b64 	[param1], 0;
	.param .b32 retval0;
	call.uni (retval0), 
	vprintf, 
	(
	param0, 
	param1
	);
	ld.param.b32 	%r1, [retval0];
	} // callseq 0
	ret;

}


// ===== COMPILED SASS (sm_100) =====

	.target	sm_100

	.elftype	@"ET_EXEC"


//--------------------- .note.nv.tkinfo           --------------------------
	.section	.note.nv.tkinfo,"",@"SHT_NOTE"
	.sectionflags	@"SHF_NOTE_NV_TKINFO"
	.tkinfo
        /*0018*/ 	.word	0x00000002
        /*0030*/ 	.string	""
        /*0030*/ 	.string	"ptxas"
        /*0030*/ 	.string	"Cuda compilation tools, release 13.0, V13.0.88"
        /*0030*/ 	.string	"Build cuda_13.0.r13.0/compiler.36424714_0"
        /*0030*/ 	.string	"-arch sm_100 -m 64 "



//--------------------- .note.nv.cuinfo           --------------------------
	.section	.note.nv.cuinfo,"",@"SHT_NOTE"
	.sectionflags	@"SHF_NOTE_NV_CUINFO"
        /*0018*/ 	.short	0x0002
        /*001a*/ 	.short	0x0064
        /*001c*/ 	.short	0x0082
	.zero		2


//--------------------- .nv.info                  --------------------------
	.section	.nv.info,"",@"SHT_CUDA_INFO"
	.align	4


	//----- nvinfo : EIATTR_REGCOUNT
	.align		4
        /*0000*/ 	.byte	0x04, 0x2f
        /*0002*/ 	.short	(.L_2 - .L_1)
	.align		4
.L_1:
        /*0004*/ 	.word	index@(_Z15factorialKerneli)
        /*0008*/ 	.word	0x00000018


	//----- nvinfo : EIATTR_FRAME_SIZE
	.align		4
.L_2:
        /*000c*/ 	.byte	0x04, 0x11
        /*000e*/ 	.short	(.L_4 - .L_3)
	.align		4
.L_3:
        /*0010*/ 	.word	index@(_Z15factorialKerneli)
        /*0014*/ 	.word	0x00000000


	//----- nvinfo : EIATTR_MIN_STACK_SIZE
	.align		4
.L_4:
        /*0018*/ 	.byte	0x04, 0x12
        /*001a*/ 	.short	(.L_6 - .L_5)
	.align		4
.L_5:
        /*001c*/ 	.word	index@(_Z15factorialKerneli)
        /*0020*/ 	.word	0x00000000
.L_6:


//--------------------- .nv.compat                --------------------------
	.section	.nv.compat,"",@"SHT_CUDA_COMPAT_INFO"
	.align	4
        /*0000*/ 	.byte	0x02, 0x09, 0x00, 0x00, 0x02, 0x02, 0x01, 0x00, 0x02, 0x05, 0x05, 0x00, 0x03, 0x07, 0x01, 0x01
        /*0010*/ 	.byte	0x02, 0x03, 0x00, 0x00, 0x02, 0x06, 0x01, 0x00, 0x04, 0x0b, 0x08, 0x00, 0x09, 0x00, 0x00, 0x00
        /*0020*/ 	.byte	0x00, 0x00, 0x00, 0x00


//--------------------- .nv.info._Z15factorialKerneli --------------------------
	.section	.nv.info._Z15factorialKerneli,"",@"SHT_CUDA_INFO"
	.sectionflags	@""
	.align	4


	//----- nvinfo : EIATTR_CUDA_API_VERSION
	.align		4
        /*0000*/ 	.byte	0x04, 0x37
        /*0002*/ 	.short	(.L_8 - .L_7)
.L_7:
        /*0004*/ 	.word	0x00000082


	//----- nvinfo : EIATTR_KPARAM_INFO
	.align		4
.L_8:
        /*0008*/ 	.byte	0x04, 0x17
        /*000a*/ 	.short	(.L_10 - .L_9)
.L_9:
        /*000c*/ 	.word	0x00000000
        /*0010*/ 	.short	0x0000
        /*0012*/ 	.short	0x0000
        /*0014*/ 	.byte	0x00, 0xf0, 0x11, 0x00


	//----- nvinfo : EIATTR_SPARSE_MMA_MASK
	.align		4
.L_10:
        /*0018*/ 	.byte	0x03, 0x50
        /*001a*/ 	.short	0x0000


	//----- nvinfo : EIATTR_MAXREG_COUNT
	.align		4
        /*001c*/ 	.byte	0x03, 0x1b
        /*001e*/ 	.short	0x00ff


	//----- nvinfo : EIATTR_EXTERNS
	.align		4
        /*0020*/ 	.byte	0x04, 0x0f
        /*0022*/ 	.short	(.L_12 - .L_11)


	//   ....[0]....
	.align		4
.L_11:
        /*0024*/ 	.word	index@(vprintf)


	//----- nvinfo : EIATTR_MERCURY_ISA_VERSION
	.align		4
.L_12:
        /*0028*/ 	.byte	0x03, 0x5f
        /*002a*/ 	.short	0x0101


	//----- nvinfo : EIATTR_VRC_CTA_INIT_COUNT
	.align		4
        /*002c*/ 	.byte	0x02, 0x4a
	.zero		1
	.zero		1


	//----- nvinfo : EIATTR_SYSCALL_OFFSETS
	.align		4
        /*0030*/ 	.byte	0x04, 0x46
        /*0032*/ 	.short	(.L_14 - .L_13)


	//   ....[0]....
.L_13:
        /*0034*/ 	.word	0x00000080


	//----- nvinfo : EIATTR_EXIT_INSTR_OFFSETS
	.align		4
.L_14:
        /*0038*/ 	.byte	0x04, 0x1c
        /*003a*/ 	.short	(.L_16 - .L_15)


	//   ....[0]....
.L_15:
        /*003c*/ 	.word	0x00000090


	//----- nvinfo : EIATTR_CBANK_PARAM_SIZE
	.align		4
.L_16:
        /*0040*/ 	.byte	0x03, 0x19
        /*0042*/ 	.short	0x0004


	//----- nvinfo : EIATTR_PARAM_CBANK
	.align		4
        /*0044*/ 	.byte	0x04, 0x0a
        /*0046*/ 	.short	(.L_18 - .L_17)
	.align		4
.L_17:
        /*0048*/ 	.word	index@(.nv.constant0._Z15factorialKerneli)
        /*004c*/ 	.short	0x0380
        /*004e*/ 	.short	0x0004


	//----- nvinfo : EIATTR_SW_WAR
	.align		4
.L_18:
        /*0050*/ 	.byte	0x04, 0x36
        /*0052*/ 	.short	(.L_20 - .L_19)
.L_19:
        /*0054*/ 	.word	0x00000008
.L_20:


//--------------------- .nv.callgraph             --------------------------
	.section	.nv.callgraph,"",@"SHT_CUDA_CALLGRAPH"
	.align	4
	.sectionentsize	8
	.align		4
        /*0000*/ 	.word	0x00000000
	.align		4
        /*0004*/ 	.word	0xffffffff
	.align		4
        /*0008*/ 	.word	index@(_Z15factorialKerneli)
	.align		4
        /*000c*/ 	.word	index@(vprintf)
	.align		4
        /*0010*/ 	.word	0x00000000
	.align		4
        /*0014*/ 	.word	0xfffffffe
	.align		4
        /*0018*/ 	.word	0x00000000
	.align		4
        /*001c*/ 	.word	0xfffffffd
	.align		4
        /*0020*/ 	.word	0x00000000
	.align		4
        /*0024*/ 	.word	0xfffffffc


//--------------------- .nv.constant4             --------------------------
	.section	.nv.constant4,"a",@progbits
	.align	8
	.align		8
.nv.constant4:
        /*0000*/ 	.dword	vprintf
	.align		8
        /*0008*/ 	.dword	$str


//--------------------- .text._Z15factorialKerneli --------------------------
	.section	.text._Z15factorialKerneli,"ax",@progbits
	.align	128
        .global         _Z15factorialKerneli
        .type           _Z15factorialKerneli,@function
        .size           _Z15factorialKerneli,(.L_x_2 - _Z15factorialKerneli)
        .other          _Z15factorialKerneli,@"STO_CUDA_ENTRY STV_DEFAULT"
_Z15factorialKerneli:
.text._Z15factorialKerneli:
[----:B------:R-:W0:Y:S01]  /*0000*/  LDC R1, c[0x0][0x37c] ;  /* 0x0000df00ff017b82 */ /* 0x000e220000000800 */
[----:B------:R-:W-:Y:S01]  /*0010*/  MOV R0, 0x0 ;  /* 0x0000000000007802 */ /* 0x000fe20000000f00 */
[----:B------:R-:W1:Y:S01]  /*0020*/  LDCU.64 UR4, c[0x4][0x8] ;  /* 0x01000100ff0477ac */ /* 0x000e620008000a00 */
[----:B------:R-:W-:-:S05]  /*0030*/  CS2R R6, SRZ ;  /* 0x0000000000067805 */ /* 0x000fca000001ff00 */
[----:B------:R2:W3:Y:S01]  /*0040*/  LDC.64 R2, c[0x4][R0] ;  /* 0x0100000000027b82 */ /* 0x0004e20000000a00 */
[----:B-1----:R-:W-:Y:S02]  /*0050*/  IMAD.U32 R4, RZ, RZ, UR4 ;  /* 0x00000004ff047e24 */ /* 0x002fe4000f8e00ff */
[----:B--2---:R-:W-:-:S07]  /*0060*/  IMAD.U32 R5, RZ, RZ, UR5 ;  /* 0x00000005ff057e24 */ /* 0x004fce000f8e00ff */
[----:B------:R-:W-:-:S07]  /*0070*/  LEPC R20, `(.L_x_0) ;  /* 0x000000001014794e */ /* 0x000fce0000000000 */
[----:B0--3--:R-:W-:Y:S05]  /*0080*/  CALL.ABS.NOINC R2 ;  /* 0x0000000002007343 */ /* 0x009fea0003c00000 */
.L_x_0:
[----:B------:R-:W-:Y:S05]  /*0090*/  EXIT ;  /* 0x000000000000794d */ /* 0x000fea0003800000 */
.L_x_1:
[----:B------:R-:W-:-:S00]  /*00a0*/  BRA `(.L_x_1) ;  /* 0xfffffffc00fc7947 */ /* 0x000fc0000383ffff */
[----:B------:R-:W-:-:S00]  /*00b0*/  NOP ;  /* 0x0000000000007918 */ /* 0x000fc00000000000 */
        /* <DEDUP_REMOVED lines=12> */
.L_x_2:


//--------------------- .nv.global.init           --------------------------
	.section	.nv.global.init,"aw",@progbits
.nv.global.init:
	.type		$str,@object
	.size		$str,(.L_0 - $str)
$str:
        /*0000*/ 	.byte	0x70, 0x72, 0x69, 0x6e, 0x74, 0x20, 0x68, 0x65, 0x72, 0x65, 0x20, 0x0a, 0x00
.L_0:


//--------------------- .nv.shared.reserved.0     --------------------------
	.section	.nv.shared.reserved.0,"aw",@nobits
	.weak		__nv_reservedSMEM_offset_0_alias
	.size		__nv_reservedSMEM_offset_0_alias, 0, 64
	.other		__nv_reservedSMEM_offset_0_alias,@"STO_CUDA_RESERVED_SHARED STV_DEFAULT"
__nv_reservedSMEM_offset_0_alias:
	.zero		0
	.zero		64


//--------------------- .nv.constant0._Z15factorialKerneli --------------------------
	.section	.nv.constant0._Z15factorialKerneli,"a",@progbits
	.sectionflags	@""
	.align	4
.nv.constant0._Z15factorialKerneli:
	.zero		900


//--------------------- SYMBOLS --------------------------

	.type		.nv.reservedSmem.offset0,@object
	.size		.nv.reservedSmem.offset0,0x4
	.type		vprintf,@function
